//
// Generated by NVIDIA NVVM Compiler
//
// Compiler Build ID: CL-36424714
// Cuda compilation tools, release 13.0, V13.0.88
// Based on NVVM 20.0.0
//

.version 9.0
.target sm_100
.address_size 64

	// .globl	_Z13k_warp_reducev
.extern .func  (.param .b32 func_retval0) vprintf
(
	.param .b64 vprintf_param_0,
	.param .b64 vprintf_param_1
)
;
.global .align 1 .b8 $str[25] = {84, 104, 114, 101, 97, 100, 32, 37, 100, 44, 32, 108, 97, 110, 101, 32, 37, 100, 32, 61, 32, 37, 100, 10};

.visible .entry _Z13k_warp_reducev()
{
	.local .align 8 .b8 	__local_depot0[16];
	.reg .b64 	%SP;
	.reg .b64 	%SPL;
	.reg .pred 	%p<3>;
	.reg .b32 	%r<11>;
	.reg .b64 	%rd<5>;

	mov.u64 	%SPL, __local_depot0;
	cvta.local.u64 	%SP, %SPL;
	mov.u32 	%r1, %tid.x;
	shr.u32 	%r2, %r1, 2;
	add.s32 	%r3, %r2, 1;
	shfl.sync.bfly.b32	%r4|%p1, %r3, 2, 31, -1;
	add.s32 	%r5, %r4, %r3;
	shfl.sync.bfly.b32	%r6|%p2, %r5, 1, 31, -1;
	add.s32 	%r7, %r6, %r5;
	add.u64 	%rd1, %SP, 0;
	add.u64 	%rd2, %SPL, 0;
	and.b32  	%r8, %r1, 31;
	st.local.v2.u32 	[%rd2], {%r1, %r8};
	st.local.u32 	[%rd2+8], %r7;
	mov.u64 	%rd3, $str;
	cvta.global.u64 	%rd4, %rd3;
	{ // callseq 0, 0
	.param .b64 param0;
	st.param.b64 	[param0], %rd4;
	.param .b64 param1;
	st.param.b64 	[param1], %rd1;
	.param .b32 retval0;
	call.uni (retval0), 
	vprintf, 
	(
	param0, 
	param1
	);
	ld.param.b32 	%r9, [retval0];
	} // callseq 0
	ret;

}


// ===== COMPILED SASS (sm_100) =====

	.target	sm_100

	.elftype	@"ET_EXEC"


//--------------------- .note.nv.tkinfo           --------------------------
	.section	.note.nv.tkinfo,"",@"SHT_NOTE"
	.sectionflags	@"SHF_NOTE_NV_TKINFO"
	.tkinfo
        /*0018*/ 	.word	0x00000002
        /*0030*/ 	.string	""
        /*0030*/ 	.string	"ptxas"
        /*0030*/ 	.string	"Cuda compilation tools, release 13.0, V13.0.88"
        /*0030*/ 	.string	"Build cuda_13.0.r13.0/compiler.36424714_0"
        /*0030*/ 	.string	"-arch sm_100 -m 64 "



//--------------------- .note.nv.cuinfo           --------------------------
	.section	.note.nv.cuinfo,"",@"SHT_NOTE"
	.sectionflags	@"SHF_NOTE_NV_CUINFO"
        /*0018*/ 	.short	0x0002
        /*001a*/ 	.short	0x0064
        /*001c*/ 	.short	0x0082
	.zero		2


//--------------------- .nv.info                  --------------------------
	.section	.nv.info,"",@"SHT_CUDA_INFO"
	.align	4


	//----- nvinfo : EIATTR_REGCOUNT
	.align		4
        /*0000*/ 	.byte	0x04, 0x2f
        /*0002*/ 	.short	(.L_2 - .L_1)
	.align		4
.L_1:
        /*0004*/ 	.word	index@(_Z13k_warp_reducev)
        /*0008*/ 	.word	0x00000018


	//----- nvinfo : EIATTR_FRAME_SIZE
	.align		4
.L_2:
        /*000c*/ 	.byte	0x04, 0x11
        /*000e*/ 	.short	(.L_4 - .L_3)
	.align		4
.L_3:
        /*0010*/ 	.word	index@(_Z13k_warp_reducev)
        /*0014*/ 	.word	0x00000010


	//----- nvinfo : EIATTR_MIN_STACK_SIZE
	.align		4
.L_4:
        /*0018*/ 	.byte	0x04, 0x12
        /*001a*/ 	.short	(.L_6 - .L_5)
	.align		4
.L_5:
        /*001c*/ 	.word	index@(_Z13k_warp_reducev)
        /*0020*/ 	.word	0x00000010
.L_6:


//--------------------- .nv.compat                --------------------------
	.section	.nv.compat,"",@"SHT_CUDA_COMPAT_INFO"
	.align	4
        /*0000*/ 	.byte	0x02, 0x09, 0x00, 0x00, 0x02, 0x02, 0x01, 0x00, 0x02, 0x05, 0x05, 0x00, 0x03, 0x07, 0x01, 0x01
        /*0010*/ 	.byte	0x02, 0x03, 0x00, 0x00, 0x02, 0x06, 0x01, 0x00, 0x04, 0x0b, 0x08, 0x00, 0x09, 0x00, 0x00, 0x00
        /*0020*/ 	.byte	0x00, 0x00, 0x00, 0x00


//--------------------- .nv.info._Z13k_warp_reducev --------------------------
	.section	.nv.info._Z13k_warp_reducev,"",@"SHT_CUDA_INFO"
	.sectionflags	@""
	.align	4


	//----- nvinfo : EIATTR_CUDA_API_VERSION
	.align		4
        /*0000*/ 	.byte	0x04, 0x37
        /*0002*/ 	.short	(.L_8 - .L_7)
.L_7:
        /*0004*/ 	.word	0x00000082


	//----- nvinfo : EIATTR_SPARSE_MMA_MASK
	.align		4
.L_8:
        /*0008*/ 	.byte	0x03, 0x50
        /*000a*/ 	.short	0x0000


	//----- nvinfo : EIATTR_MAXREG_COUNT
	.align		4
        /*000c*/ 	.byte	0x03, 0x1b
        /*000e*/ 	.short	0x00ff


	//----- nvinfo : EIATTR_EXTERNS
	.align		4
        /*0010*/ 	.byte	0x04, 0x0f
        /*0012*/ 	.short	(.L_10 - .L_9)


	//   ....[0]....
	.align		4
.L_9:
        /*0014*/ 	.word	index@(vprintf)


	//----- nvinfo : EIATTR_MERCURY_ISA_VERSION
	.align		4
.L_10:
        /*0018*/ 	.byte	0x03, 0x5f
        /*001a*/ 	.short	0x0101


	//----- nvinfo : EIATTR_COOP_GROUP_MASK_REGIDS
	.align		4
        /*001c*/ 	.byte	0x04, 0x29
        /*001e*/ 	.short	(.L_12 - .L_11)


	//   ....[0]....
.L_11:
        /*0020*/ 	.word	0xffffffff


	//   ....[1]....
        /*0024*/ 	.word	0xffffffff


	//----- nvinfo : EIATTR_COOP_GROUP_INSTR_OFFSETS
	.align		4
.L_12:
        /*0028*/ 	.byte	0x04, 0x28
        /*002a*/ 	.short	(.L_14 - .L_13)


	//   ....[0]....
.L_13:
        /*002c*/ 	.word	0x000000b0


	//   ....[1]....
        /*0030*/ 	.word	0x000000f0


	//----- nvinfo : EIATTR_VRC_CTA_INIT_COUNT
	.align		4
.L_14:
        /*0034*/ 	.byte	0x02, 0x4a
	.zero		1
	.zero		1


	//----- nvinfo : EIATTR_SYSCALL_OFFSETS
	.align		4
        /*0038*/ 	.byte	0x04, 0x46
        /*003a*/ 	.short	(.L_16 - .L_15)


	//   ....[0]....
.L_15:
        /*003c*/ 	.word	0x00000150


	//----- nvinfo : EIATTR_EXIT_INSTR_OFFSETS
	.align		4
.L_16:
        /*0040*/ 	.byte	0x04, 0x1c
        /*0042*/ 	.short	(.L_18 - .L_17)


	//   ....[0]....
.L_17:
        /*0044*/ 	.word	0x00000160


	//----- nvinfo : EIATTR_SW_WAR
	.align		4
.L_18:
        /*0048*/ 	.byte	0x04, 0x36
        /*004a*/ 	.short	(.L_20 - .L_19)
.L_19:
        /*004c*/ 	.word	0x00000008
.L_20:


//--------------------- .nv.callgraph             --------------------------
	.section	.nv.callgraph,"",@"SHT_CUDA_CALLGRAPH"
	.align	4
	.sectionentsize	8
	.align		4
        /*0000*/ 	.word	0x00000000
	.align		4
        /*0004*/ 	.word	0xffffffff
	.align		4
        /*0008*/ 	.word	index@(_Z13k_warp_reducev)
	.align		4
        /*000c*/ 	.word	index@(vprintf)
	.align		4
        /*0010*/ 	.word	0x00000000
	.align		4
        /*0014*/ 	.word	0xfffffffe
	.align		4
        /*0018*/ 	.word	0x00000000
	.align		4
        /*001c*/ 	.word	0xfffffffd
	.align		4
        /*0020*/ 	.word	0x00000000
	.align		4
        /*0024*/ 	.word	0xfffffffc


//--------------------- .nv.constant4             --------------------------
	.section	.nv.constant4,"a",@progbits
	.align	8
	.align		8
.nv.constant4:
        /*0000*/ 	.dword	vprintf
	.align		8
        /*0008*/ 	.dword	$str


//--------------------- .text._Z13k_warp_reducev  --------------------------
	.section	.text._Z13k_warp_reducev,"ax",@progbits
	.align	128
        .global         _Z13k_warp_reducev
        .type           _Z13k_warp_reducev,@function
        .size           _Z13k_warp_reducev,(.L_x_2 - _Z13k_warp_reducev)
        .other          _Z13k_warp_reducev,@"STO_CUDA_ENTRY STV_DEFAULT"
_Z13k_warp_reducev:
.text._Z13k_warp_reducev:
[----:B------:R-:W0:Y:S01]  /*0000*/  LDC R1, c[0x0][0x37c] ;  /* 0x0000df00ff017b82 */ /* 0x000e220000000800 */
[----:B------:R-:W1:Y:S01]  /*0010*/  S2R R10, SR_TID.X ;  /* 0x00000000000a7919 */ /* 0x000e620000002100 */
[----:B0-----:R-:W-:Y:S01]  /*0020*/  VIADD R1, R1, 0xfffffff0 ;  /* 0xfffffff001017836 */ /* 0x001fe20000000000 */
[----:B------:R-:W0:Y:S01]  /*0030*/  LDCU UR4, c[0x0][0x2f8] ;  /* 0x00005f00ff0477ac */ /* 0x000e220008000800 */
[----:B------:R-:W2:Y:S01]  /*0040*/  LDCU.64 UR6, c[0x4][0x8] ;  /* 0x01000100ff0677ac */ /* 0x000ea20008000a00 */
[----:B------:R-:W3:Y:S02]  /*0050*/  LDCU UR5, c[0x0][0x2fc] ;  /* 0x00005f80ff0577ac */ /* 0x000ee40008000800 */
[----:B0-----:R-:W-:Y:S01]  /*0060*/  IADD3 R6, P0, PT, R1, UR4, RZ ;  /* 0x0000000401067c10 */ /* 0x001fe2000ff1e0ff */
[----:B--2---:R-:W-:-:S03]  /*0070*/  IMAD.U32 R5, RZ, RZ, UR7 ;  /* 0x00000007ff057e24 */ /* 0x004fc6000f8e00ff */
[----:B---3--:R-:W-:Y:S02]  /*0080*/  IADD3.X R7, PT, PT, RZ, UR5, RZ, P0, !PT ;  /* 0x00000005ff077c10 */ /* 0x008fe400087fe4ff */
[C---:B-1----:R-:W-:Y:S02]  /*0090*/  LEA.HI R4, R10.reuse, 0x1, RZ, 0x1e ;  /* 0x000000010a047811 */ /* 0x042fe400078ff0ff */
[----:B------:R-:W-:-:S03]  /*00a0*/  LOP3.LUT R11, R10, 0x1f, RZ, 0xc0, !PT ;  /* 0x0000001f0a0b7812 */ /* 0x000fc600078ec0ff */
[----:B------:R-:W0:Y:S04]  /*00b0*/  SHFL.BFLY PT, R3, R4, 0x2, 0x1f ;  /* 0x0c401f0004037f89 */ /* 0x000e2800000e0000 */
[----:B------:R-:W-:Y:S01]  /*00c0*/  STL.64 [R1], R10 ;  /* 0x0000000a01007387 */ /* 0x000fe20000100a00 */
[----:B0-----:R-:W-:Y:S01]  /*00d0*/  IMAD.IADD R0, R4, 0x1, R3 ;  /* 0x0000000104007824 */ /* 0x001fe200078e0203 */
[----:B------:R-:W-:-:S04]  /*00e0*/  MOV R4, UR6 ;  /* 0x0000000600047c02 */ /* 0x000fc80008000f00 */
[----:B------:R-:W0:Y:S02]  /*00f0*/  SHFL.BFLY PT, R3, R0, 0x1, 0x1f ;  /* 0x0c201f0000037f89 */ /* 0x000e2400000e0000 */
[----:B0-----:R-:W-:Y:S01]  /*0100*/  IMAD.IADD R2, R0, 0x1, R3 ;  /* 0x0000000100027824 */ /* 0x001fe200078e0203 */
[----:B------:R-:W-:-:S04]  /*0110*/  MOV R3, 0x0 ;  /* 0x0000000000037802 */ /* 0x000fc80000000f00 */
[----:B------:R0:W-:Y:S01]  /*0120*/  STL [R1+0x8], R2 ;  /* 0x0000080201007387 */ /* 0x0001e20000100800 */
[----:B------:R0:W1:Y:S02]  /*0130*/  LDC.64 R8, c[0x4][R3] ;  /* 0x0100000003087b82 */ /* 0x0000640000000a00 */
[----:B------:R-:W-:-:S07]  /*0140*/  LEPC R20, `(.L_x_0) ;  /* 0x000000001014794e */ /* 0x000fce0000000000 */
[----:B01----:R-:W-:Y:S05]  /*0150*/  CALL.ABS.NOINC R8 ;  /* 0x0000000008007343 */ /* 0x003fea0003c00000 */
.L_x_0:
[----:B------:R-:W-:Y:S05]  /*0160*/  EXIT ;  /* 0x000000000000794d */ /* 0x000fea0003800000 */
.L_x_1:
[----:B------:R-:W-:-:S00]  /*0170*/  BRA `(.L_x_1) ;  /* 0xfffffffc00fc7947 */ /* 0x000fc0000383ffff */
[----:B------:R-:W-:-:S00]  /*0180*/  NOP ;  /* 0x0000000000007918 */ /* 0x000fc00000000000 */
[----:B------:R-:W-:-:S00]  /*0190*/  NOP ;  /* 0x0000000000007918 */ /* 0x000fc00000000000 */
[----:B------:R-:W-:-:S00]  /*01a0*/  NOP ;  /* 0x0000000000007918 */ /* 0x000fc00000000000 */
[----:B------:R-:W-:-:S00]  /*01b0*/  NOP ;  /* 0x0000000000007918 */ /* 0x000fc00000000000 */
[----:B------:R-:W-:-:S00]  /*01c0*/  NOP ;  /* 0x0000000000007918 */ /* 0x000fc00000000000 */
[----:B------:R-:W-:-:S00]  /*01d0*/  NOP ;  /* 0x0000000000007918 */ /* 0x000fc00000000000 */
[----:B------:R-:W-:-:S00]  /*01e0*/  NOP ;  /* 0x0000000000007918 */ /* 0x000fc00000000000 */
[----:B------:R-:W-:-:S00]  /*01f0*/  NOP ;  /* 0x0000000000007918 */ /* 0x000fc00000000000 */
.L_x_2:


//--------------------- .nv.global.init           --------------------------
	.section	.nv.global.init,"aw",@progbits
.nv.global.init:
	.type		$str,@object
	.size		$str,(.L_0 - $str)
$str:
        /*0000*/ 	.byte	0x54, 0x68, 0x72, 0x65, 0x61, 0x64, 0x20, 0x25, 0x64, 0x2c, 0x20, 0x6c, 0x61, 0x6e, 0x65, 0x20
        /*0010*/ 	.byte	0x25, 0x64, 0x20, 0x3d, 0x20, 0x25, 0x64, 0x0a, 0x00
.L_0:


//--------------------- .nv.shared.reserved.0     --------------------------
	.section	.nv.shared.reserved.0,"aw",@nobits
	.weak		__nv_reservedSMEM_offset_0_alias
	.size		__nv_reservedSMEM_offset_0_alias, 0, 64
	.other		__nv_reservedSMEM_offset_0_alias,@"STO_CUDA_RESERVED_SHARED STV_DEFAULT"
__nv_reservedSMEM_offset_0_alias:
	.zero		0
	.zero		64


//--------------------- .nv.constant0._Z13k_warp_reducev --------------------------
	.section	.nv.constant0._Z13k_warp_reducev,"a",@progbits
	.sectionflags	@""
	.align	4
.nv.constant0._Z13k_warp_reducev:
	.zero		896


//--------------------- SYMBOLS --------------------------

	.type		.nv.reservedSmem.offset0,@object
	.size		.nv.reservedSmem.offset0,0x4
	.type		vprintf,@function
